	.headerflags	@"EF_CUDA_TEXMODE_UNIFIED EF_CUDA_64BIT_ADDRESS EF_CUDA_ACCELERATORS EF_CUDA_SM90 EF_CUDA_VIRTUAL_SM(EF_CUDA_SM90)"
	.elftype	@"ET_EXEC"


//--------------------- .nv.info                  --------------------------
	.section	.nv.info,"",@"SHT_CUDA_INFO"
	.align	4


	//----- nvinfo : EIATTR_REGCOUNT
	.align		4
        /*0000*/ 	.byte	0x04, 0x2f
        /*0002*/ 	.short	(.L_1 - .L_0)
	.align		4
.L_0:
        /*0004*/ 	.word	index@(triton_poi_fused_convolution_leaky_relu_37)
        /*0008*/ 	.word	0x0000000e


	//----- nvinfo : EIATTR_MIN_STACK_SIZE
	.align		4
.L_1:
        /*000c*/ 	.byte	0x04, 0x12
        /*000e*/ 	.short	(.L_3 - .L_2)
	.align		4
.L_2:
        /*0010*/ 	.word	index@(triton_poi_fused_convolution_leaky_relu_37)
        /*0014*/ 	.word	0x00000000


	//----- nvinfo : EIATTR_FRAME_SIZE
	.align		4
.L_3:
        /*0018*/ 	.byte	0x04, 0x11
        /*001a*/ 	.short	(.L_5 - .L_4)
	.align		4
.L_4:
        /*001c*/ 	.word	index@(triton_poi_fused_convolution_leaky_relu_37)
        /*0020*/ 	.word	0x00000000


	//----- nvinfo : EIATTR_MIN_STACK_SIZE
	.align		4
.L_5:
        /*0024*/ 	.byte	0x04, 0x12
        /*0026*/ 	.short	(.L_7 - .L_6)
	.align		4
.L_6:
        /*0028*/ 	.word	index@(triton_poi_fused_convolution_leaky_relu_37)
        /*002c*/ 	.word	0x00000000
.L_7:


//--------------------- .nv.info.triton_poi_fused_convolution_leaky_relu_37 --------------------------
	.section	.nv.info.triton_poi_fused_convolution_leaky_relu_37,"",@"SHT_CUDA_INFO"
	.sectionflags	@""
	.align	4


	//----- nvinfo : EIATTR_CUDA_API_VERSION
	.align		4
        /*0000*/ 	.byte	0x04, 0x37
        /*0002*/ 	.short	(.L_9 - .L_8)
.L_8:
        /*0004*/ 	.word	0x0000007c


	//----- nvinfo : EIATTR_KPARAM_INFO
	.align		4
.L_9:
        /*0008*/ 	.byte	0x04, 0x17
        /*000a*/ 	.short	(.L_11 - .L_10)
.L_10:
        /*000c*/ 	.word	0x00000000
        /*0010*/ 	.short	0x0003
        /*0012*/ 	.short	0x0018
        /*0014*/ 	.byte	0x00, 0xf0, 0x11, 0x00


	//----- nvinfo : EIATTR_KPARAM_INFO
	.align		4
.L_11:
        /*0018*/ 	.byte	0x04, 0x17
        /*001a*/ 	.short	(.L_13 - .L_12)
.L_12:
        /*001c*/ 	.word	0x00000000
        /*0020*/ 	.short	0x0002
        /*0022*/ 	.short	0x0010
        /*0024*/ 	.byte	0x00, 0xf4, 0x21, 0x00


	//----- nvinfo : EIATTR_KPARAM_INFO
	.align		4
.L_13:
        /*0028*/ 	.byte	0x04, 0x17
        /*002a*/ 	.short	(.L_15 - .L_14)
.L_14:
        /*002c*/ 	.word	0x00000000
        /*0030*/ 	.short	0x0001
        /*0032*/ 	.short	0x0008
        /*0034*/ 	.byte	0x00, 0xf4, 0x21, 0x00


	//----- nvinfo : EIATTR_KPARAM_INFO
	.align		4
.L_15:
        /*0038*/ 	.byte	0x04, 0x17
        /*003a*/ 	.short	(.L_17 - .L_16)
.L_16:
        /*003c*/ 	.word	0x00000000
        /*0040*/ 	.short	0x0000
        /*0042*/ 	.short	0x0000
        /*0044*/ 	.byte	0x00, 0xf4, 0x21, 0x00


	//----- nvinfo : EIATTR_SPARSE_MMA_MASK
	.align		4
.L_17:
        /*0048*/ 	.byte	0x03, 0x50
        /*004a*/ 	.short	0x0000


	//----- nvinfo : EIATTR_MAXREG_COUNT
	.align		4
        /*004c*/ 	.byte	0x03, 0x1b
        /*004e*/ 	.short	0x00ff


	//----- nvinfo : EIATTR_EXIT_INSTR_OFFSETS
	.align		4
        /*0050*/ 	.byte	0x04, 0x1c
        /*0052*/ 	.short	(.L_19 - .L_18)


	//   ....[0]....
.L_18:
        /*0054*/ 	.word	0x000001d0


	//   ....[1]....
        /*0058*/ 	.word	0x000001f0


	//----- nvinfo : EIATTR_REQNTID
	.align		4
.L_19:
        /*005c*/ 	.byte	0x04, 0x10
        /*005e*/ 	.short	(.L_21 - .L_20)
.L_20:
        /*0060*/ 	.word	0x00000080
        /*0064*/ 	.word	0x00000001
        /*0068*/ 	.word	0x00000001


	//----- nvinfo : EIATTR_CBANK_PARAM_SIZE
	.align		4
.L_21:
        /*006c*/ 	.byte	0x03, 0x19
        /*006e*/ 	.short	0x001c


	//----- nvinfo : EIATTR_PARAM_CBANK
	.align		4
        /*0070*/ 	.byte	0x04, 0x0a
        /*0072*/ 	.short	(.L_23 - .L_22)
	.align		4
.L_22:
        /*0074*/ 	.word	index@(.nv.constant0.triton_poi_fused_convolution_leaky_relu_37)
        /*0078*/ 	.short	0x0210
        /*007a*/ 	.short	0x001c


	//----- nvinfo : EIATTR_SW_WAR
	.align		4
.L_23:
        /*007c*/ 	.byte	0x04, 0x36
        /*007e*/ 	.short	(.L_25 - .L_24)
.L_24:
        /*0080*/ 	.word	0x00000008
.L_25:


//--------------------- .nv.callgraph             --------------------------
	.section	.nv.callgraph,"",@"SHT_CUDA_CALLGRAPH"
	.align	4
	.sectionentsize	8
	.align		4
        /*0000*/ 	.word	0x00000000
	.align		4
        /*0004*/ 	.word	0xffffffff
	.align		4
        /*0008*/ 	.word	0x00000000
	.align		4
        /*000c*/ 	.word	0xfffffffe
	.align		4
        /*0010*/ 	.word	0x00000000
	.align		4
        /*0014*/ 	.word	0xfffffffd
	.align		4
        /*0018*/ 	.word	0x00000000
	.align		4
        /*001c*/ 	.word	0xfffffffc


//--------------------- .text.triton_poi_fused_convolution_leaky_relu_37 --------------------------
	.section	.text.triton_poi_fused_convolution_leaky_relu_37,"ax",@progbits
	.align	128
        .global         triton_poi_fused_convolution_leaky_relu_37
        .type           triton_poi_fused_convolution_leaky_relu_37,@function
        .size           triton_poi_fused_convolution_leaky_relu_37,(.L_x_1 - triton_poi_fused_convolution_leaky_relu_37)
        .other          triton_poi_fused_convolution_leaky_relu_37,@"STO_CUDA_ENTRY STV_DEFAULT"
triton_poi_fused_convolution_leaky_relu_37:
.text.triton_poi_fused_convolution_leaky_relu_37:
[----:B------:R-:W0:Y:S02]  /*0000*/  LDC R1, c[0x0][0x28] ;  /* 0x00000a00ff017b82 */ /* 0x000e240000000800 */
[----:B------:R-:W1:Y:S01]  /*0010*/  S2R R0, SR_TID.X ;  /* 0x0000000000007919 */ /* 0x000e620000002100 */
[----:B------:R-:W2:Y:S01]  /*0020*/  LDC.64 R4, c[0x0][0x218] ;  /* 0x00008600ff047b82 */ /* 0x000ea20000000a00 */
[----:B------:R-:W-:Y:S01]  /*0030*/  ULDC.64 UR4, c[0x0][0x208] ;  /* 0x0000820000047ab9 */ /* 0x000fe20000000a00 */
[----:B------:R-:W-:Y:S01]  /*0040*/  ULDC.64 UR6, c[0x0][0x220] ;  /* 0x0000880000067ab9 */ /* 0x000fe20000000a00 */
[----:B------:R-:W3:Y:S05]  /*0050*/  S2R R7, SR_CTAID.X ;  /* 0x0000000000077919 */ /* 0x000eea0000002500 */
[----:B------:R-:W4:Y:S01]  /*0060*/  LDC.64 R2, c[0x0][0x210] ;  /* 0x00008400ff027b82 */ /* 0x000f220000000a00 */
[----:B-1----:R-:W-:-:S05]  /*0070*/  LOP3.LUT R0, R0, 0x7f, RZ, 0xc0, !PT ;  /* 0x0000007f00007812 */ /* 0x002fca00078ec0ff */
[----:B---3--:R-:W-:-:S04]  /*0080*/  IMAD R7, R7, 0x80, R0 ;  /* 0x0000008007077824 */ /* 0x008fc800078e0200 */
[C---:B------:R-:W-:Y:S01]  /*0090*/  IMAD.HI R0, R7.reuse, 0x55555556, RZ ;  /* 0x5555555607007827 */ /* 0x040fe200078e02ff */
[----:B------:R-:W-:-:S03]  /*00a0*/  ISETP.GE.AND P1, PT, R7, 0xc00, PT ;  /* 0x00000c000700780c */ /* 0x000fc60003f26270 */
[----:B----4-:R-:W-:Y:S01]  /*00b0*/  IMAD.WIDE R2, R7, 0x4, R2 ;  /* 0x0000000407027825 */ /* 0x010fe200078e0202 */
[----:B------:R-:W-:-:S04]  /*00c0*/  LEA.HI R0, R0, R0, RZ, 0x1 ;  /* 0x0000000000007211 */ /* 0x000fc800078f08ff */
[----:B------:R-:W-:-:S04]  /*00d0*/  SHF.R.S32.HI R9, RZ, 0x1f, R0 ;  /* 0x0000001fff097819 */ /* 0x000fc80000011400 */
[----:B------:R-:W-:-:S04]  /*00e0*/  LEA.HI R9, R9, R0, RZ, 0x8 ;  /* 0x0000000009097211 */ /* 0x000fc800078f40ff */
[----:B------:R-:W-:-:S05]  /*00f0*/  LOP3.LUT R9, R9, 0xffffff00, RZ, 0xc0, !PT ;  /* 0xffffff0009097812 */ /* 0x000fca00078ec0ff */
[----:B------:R-:W-:Y:S02]  /*0100*/  IMAD.IADD R9, R0, 0x1, -R9 ;  /* 0x0000000100097824 */ /* 0x000fe400078e0a09 */
[----:B------:R-:W-:Y:S02]  /*0110*/  IMAD.MOV.U32 R0, RZ, RZ, RZ ;  /* 0x000000ffff007224 */ /* 0x000fe400078e00ff */
[----:B--2---:R-:W-:-:S04]  /*0120*/  IMAD.WIDE R4, R9, 0x4, R4 ;  /* 0x0000000409047825 */ /* 0x004fc800078e0204 */
[----:B------:R-:W-:Y:S01]  /*0130*/  IMAD.MOV.U32 R9, RZ, RZ, RZ ;  /* 0x000000ffff097224 */ /* 0x000fe200078e00ff */
[----:B------:R-:W2:Y:S05]  /*0140*/  @!P1 LDG.E R0, desc[UR4][R2.64] ;  /* 0x0000000402009981 */ /* 0x000eaa000c1e1900 */
[----:B------:R-:W2:Y:S01]  /*0150*/  @!P1 LDG.E.EL R9, desc[UR4][R4.64] ;  /* 0x0000000404099981 */ /* 0x000ea2000c2e1900 */
[----:B------:R-:W-:-:S04]  /*0160*/  IADD3 R6, P2, R7, UR6, RZ ;  /* 0x0000000607067c10 */ /* 0x000fc8000ff5e0ff */
[----:B------:R-:W-:Y:S02]  /*0170*/  LEA.HI.X.SX32 R7, R7, UR7, 0x1, P2 ;  /* 0x0000000707077c11 */ /* 0x000fe400090f0eff */
[----:B--2---:R-:W-:Y:S01]  /*0180*/  FSETP.GT.AND P0, PT, R0, -R9, PT ;  /* 0x800000090000720b */ /* 0x004fe20003f04000 */
[----:B------:R-:W-:-:S03]  /*0190*/  FADD R9, R9, R0 ;  /* 0x0000000009097221 */ /* 0x000fc60000000000 */
[----:B------:R-:W-:-:S05]  /*01a0*/  SEL R11, RZ, 0x1, !P0 ;  /* 0x00000001ff0b7807 */ /* 0x000fca0004000000 */
[----:B------:R1:W-:Y:S04]  /*01b0*/  @!P1 STG.E.U8 desc[UR4][R6.64], R11 ;  /* 0x0000000b06009986 */ /* 0x0003e8000c101104 */
[----:B------:R-:W-:Y:S01]  /*01c0*/  @!P0 FMUL R9, R9, 0.10000000149011611938 ;  /* 0x3dcccccd09098820 */ /* 0x000fe20000400000 */
[----:B------:R-:W-:Y:S06]  /*01d0*/  @P1 EXIT ;  /* 0x000000000000194d */ /* 0x000fec0003800000 */
[----:B------:R-:W-:Y:S01]  /*01e0*/  STG.E desc[UR4][R2.64], R9 ;  /* 0x0000000902007986 */ /* 0x000fe2000c101904 */
[----:B------:R-:W-:Y:S05]  /*01f0*/  EXIT ;  /* 0x000000000000794d */ /* 0x000fea0003800000 */
.L_x_0:
[----:B------:R-:W-:-:S00]  /*0200*/  BRA `(.L_x_0) ;  /* 0xfffffffc00fc7947 */ /* 0x000fc0000383ffff */
[----:B------:R-:W-:-:S00]  /*0210*/  NOP ;  /* 0x0000000000007918 */ /* 0x000fc00000000000 */
        /* <DEDUP_REMOVED lines=14> */
.L_x_1:


//--------------------- .nv.constant0.triton_poi_fused_convolution_leaky_relu_37 --------------------------
	.section	.nv.constant0.triton_poi_fused_convolution_leaky_relu_37,"a",@progbits
	.sectionflags	@""
	.align	4
.nv.constant0.triton_poi_fused_convolution_leaky_relu_37:
	.zero		556
